//
// Generated by NVIDIA NVVM Compiler
//
// Compiler Build ID: CL-36424714
// Cuda compilation tools, release 13.0, V13.0.88
// Based on NVVM 20.0.0
//

.version 9.0
.target sm_100
.address_size 64

	// .globl	_Z13dotProdKernelPfPKfS1_i

.visible .entry _Z13dotProdKernelPfPKfS1_i(
	.param .u64 .ptr .align 1 _Z13dotProdKernelPfPKfS1_i_param_0,
	.param .u64 .ptr .align 1 _Z13dotProdKernelPfPKfS1_i_param_1,
	.param .u64 .ptr .align 1 _Z13dotProdKernelPfPKfS1_i_param_2,
	.param .u32 _Z13dotProdKernelPfPKfS1_i_param_3
)
{
	.reg .pred 	%p<10>;
	.reg .b32 	%r<39>;
	.reg .b32 	%f<111>;
	.reg .b64 	%rd<23>;

	ld.param.u64 	%rd5, [_Z13dotProdKernelPfPKfS1_i_param_0];
	ld.param.u64 	%rd6, [_Z13dotProdKernelPfPKfS1_i_param_1];
	ld.param.u64 	%rd7, [_Z13dotProdKernelPfPKfS1_i_param_2];
	ld.param.u32 	%r23, [_Z13dotProdKernelPfPKfS1_i_param_3];
	cvta.to.global.u64 	%rd1, %rd7;
	cvta.to.global.u64 	%rd2, %rd6;
	mov.u32 	%r24, %ctaid.x;
	shl.b32 	%r1, %r24, 7;
	mov.u32 	%r2, %tid.x;
	add.s32 	%r3, %r1, %r2;
	setp.ge.s32 	%p1, %r3, %r23;
	@%p1 bra 	$L__BB0_14;
	add.s32 	%r25, %r3, 32768;
	max.s32 	%r26, %r23, %r25;
	not.b32 	%r27, %r2;
	add.s32 	%r28, %r26, %r27;
	sub.s32 	%r29, %r28, %r1;
	shr.u32 	%r30, %r29, 15;
	add.s32 	%r4, %r30, 1;
	and.b32  	%r5, %r4, 15;
	setp.lt.u32 	%p2, %r29, 491520;
	mov.f32 	%f110, 0f00000000;
	mov.u32 	%r34, %r3;
	@%p2 bra 	$L__BB0_4;
	and.b32  	%r31, %r4, 262128;
	neg.s32 	%r32, %r31;
	add.s64 	%rd3, %rd2, 1048576;
	add.s64 	%rd4, %rd1, 1048576;
	mov.f32 	%f110, 0f00000000;
	mov.u32 	%r34, %r3;
$L__BB0_3:
	.pragma "nounroll";
	mul.wide.s32 	%rd8, %r34, 4;
	add.s64 	%rd9, %rd3, %rd8;
	add.s64 	%rd10, %rd4, %rd8;
	ld.global.f32 	%f17, [%rd9+-1048576];
	ld.global.f32 	%f18, [%rd10+-1048576];
	fma.rn.f32 	%f19, %f17, %f18, %f110;
	ld.global.f32 	%f20, [%rd9+-917504];
	ld.global.f32 	%f21, [%rd10+-917504];
	fma.rn.f32 	%f22, %f20, %f21, %f19;
	ld.global.f32 	%f23, [%rd9+-786432];
	ld.global.f32 	%f24, [%rd10+-786432];
	fma.rn.f32 	%f25, %f23, %f24, %f22;
	ld.global.f32 	%f26, [%rd9+-655360];
	ld.global.f32 	%f27, [%rd10+-655360];
	fma.rn.f32 	%f28, %f26, %f27, %f25;
	ld.global.f32 	%f29, [%rd9+-524288];
	ld.global.f32 	%f30, [%rd10+-524288];
	fma.rn.f32 	%f31, %f29, %f30, %f28;
	ld.global.f32 	%f32, [%rd9+-393216];
	ld.global.f32 	%f33, [%rd10+-393216];
	fma.rn.f32 	%f34, %f32, %f33, %f31;
	ld.global.f32 	%f35, [%rd9+-262144];
	ld.global.f32 	%f36, [%rd10+-262144];
	fma.rn.f32 	%f37, %f35, %f36, %f34;
	ld.global.f32 	%f38, [%rd9+-131072];
	ld.global.f32 	%f39, [%rd10+-131072];
	fma.rn.f32 	%f40, %f38, %f39, %f37;
	ld.global.f32 	%f41, [%rd9];
	ld.global.f32 	%f42, [%rd10];
	fma.rn.f32 	%f43, %f41, %f42, %f40;
	ld.global.f32 	%f44, [%rd9+131072];
	ld.global.f32 	%f45, [%rd10+131072];
	fma.rn.f32 	%f46, %f44, %f45, %f43;
	ld.global.f32 	%f47, [%rd9+262144];
	ld.global.f32 	%f48, [%rd10+262144];
	fma.rn.f32 	%f49, %f47, %f48, %f46;
	ld.global.f32 	%f50, [%rd9+393216];
	ld.global.f32 	%f51, [%rd10+393216];
	fma.rn.f32 	%f52, %f50, %f51, %f49;
	ld.global.f32 	%f53, [%rd9+524288];
	ld.global.f32 	%f54, [%rd10+524288];
	fma.rn.f32 	%f55, %f53, %f54, %f52;
	ld.global.f32 	%f56, [%rd9+655360];
	ld.global.f32 	%f57, [%rd10+655360];
	fma.rn.f32 	%f58, %f56, %f57, %f55;
	ld.global.f32 	%f59, [%rd9+786432];
	ld.global.f32 	%f60, [%rd10+786432];
	fma.rn.f32 	%f61, %f59, %f60, %f58;
	ld.global.f32 	%f62, [%rd9+917504];
	ld.global.f32 	%f63, [%rd10+917504];
	fma.rn.f32 	%f110, %f62, %f63, %f61;
	add.s32 	%r34, %r34, 524288;
	add.s32 	%r32, %r32, 16;
	setp.ne.s32 	%p3, %r32, 0;
	@%p3 bra 	$L__BB0_3;
$L__BB0_4:
	setp.eq.s32 	%p4, %r5, 0;
	@%p4 bra 	$L__BB0_13;
	and.b32  	%r12, %r4, 7;
	setp.lt.u32 	%p5, %r5, 8;
	@%p5 bra 	$L__BB0_7;
	mul.wide.s32 	%rd11, %r34, 4;
	add.s64 	%rd12, %rd2, %rd11;
	ld.global.f32 	%f65, [%rd12];
	add.s64 	%rd13, %rd1, %rd11;
	ld.global.f32 	%f66, [%rd13];
	fma.rn.f32 	%f67, %f65, %f66, %f110;
	ld.global.f32 	%f68, [%rd12+131072];
	ld.global.f32 	%f69, [%rd13+131072];
	fma.rn.f32 	%f70, %f68, %f69, %f67;
	ld.global.f32 	%f71, [%rd12+262144];
	ld.global.f32 	%f72, [%rd13+262144];
	fma.rn.f32 	%f73, %f71, %f72, %f70;
	ld.global.f32 	%f74, [%rd12+393216];
	ld.global.f32 	%f75, [%rd13+393216];
	fma.rn.f32 	%f76, %f74, %f75, %f73;
	ld.global.f32 	%f77, [%rd12+524288];
	ld.global.f32 	%f78, [%rd13+524288];
	fma.rn.f32 	%f79, %f77, %f78, %f76;
	ld.global.f32 	%f80, [%rd12+655360];
	ld.global.f32 	%f81, [%rd13+655360];
	fma.rn.f32 	%f82, %f80, %f81, %f79;
	ld.global.f32 	%f83, [%rd12+786432];
	ld.global.f32 	%f84, [%rd13+786432];
	fma.rn.f32 	%f85, %f83, %f84, %f82;
	ld.global.f32 	%f86, [%rd12+917504];
	ld.global.f32 	%f87, [%rd13+917504];
	fma.rn.f32 	%f110, %f86, %f87, %f85;
	add.s32 	%r34, %r34, 262144;
$L__BB0_7:
	setp.eq.s32 	%p6, %r12, 0;
	@%p6 bra 	$L__BB0_13;
	and.b32  	%r15, %r4, 3;
	setp.lt.u32 	%p7, %r12, 4;
	@%p7 bra 	$L__BB0_10;
	mul.wide.s32 	%rd14, %r34, 4;
	add.s64 	%rd15, %rd2, %rd14;
	ld.global.f32 	%f89, [%rd15];
	add.s64 	%rd16, %rd1, %rd14;
	ld.global.f32 	%f90, [%rd16];
	fma.rn.f32 	%f91, %f89, %f90, %f110;
	ld.global.f32 	%f92, [%rd15+131072];
	ld.global.f32 	%f93, [%rd16+131072];
	fma.rn.f32 	%f94, %f92, %f93, %f91;
	ld.global.f32 	%f95, [%rd15+262144];
	ld.global.f32 	%f96, [%rd16+262144];
	fma.rn.f32 	%f97, %f95, %f96, %f94;
	ld.global.f32 	%f98, [%rd15+393216];
	ld.global.f32 	%f99, [%rd16+393216];
	fma.rn.f32 	%f110, %f98, %f99, %f97;
	add.s32 	%r34, %r34, 131072;
$L__BB0_10:
	setp.eq.s32 	%p8, %r15, 0;
	@%p8 bra 	$L__BB0_13;
	neg.s32 	%r37, %r15;
$L__BB0_12:
	.pragma "nounroll";
	mul.wide.s32 	%rd17, %r34, 4;
	add.s64 	%rd18, %rd1, %rd17;
	add.s64 	%rd19, %rd2, %rd17;
	ld.global.f32 	%f100, [%rd19];
	ld.global.f32 	%f101, [%rd18];
	fma.rn.f32 	%f110, %f100, %f101, %f110;
	add.s32 	%r34, %r34, 32768;
	add.s32 	%r37, %r37, 1;
	setp.ne.s32 	%p9, %r37, 0;
	@%p9 bra 	$L__BB0_12;
$L__BB0_13:
	cvta.to.global.u64 	%rd20, %rd5;
	mul.wide.s32 	%rd21, %r3, 4;
	add.s64 	%rd22, %rd20, %rd21;
	st.global.f32 	[%rd22], %f110;
$L__BB0_14:
	ret;

}


// ===== COMPILED SASS (sm_100) =====

	.target	sm_100

	.elftype	@"ET_EXEC"


//--------------------- .note.nv.tkinfo           --------------------------
	.section	.note.nv.tkinfo,"",@"SHT_NOTE"
	.sectionflags	@"SHF_NOTE_NV_TKINFO"
	.tkinfo
        /*0018*/ 	.word	0x00000002
        /*0030*/ 	.string	""
        /*0030*/ 	.string	"ptxas"
        /*0030*/ 	.string	"Cuda compilation tools, release 13.0, V13.0.88"
        /*0030*/ 	.string	"Build cuda_13.0.r13.0/compiler.36424714_0"
        /*0030*/ 	.string	"-arch sm_100 -m 64 "



//--------------------- .note.nv.cuinfo           --------------------------
	.section	.note.nv.cuinfo,"",@"SHT_NOTE"
	.sectionflags	@"SHF_NOTE_NV_CUINFO"
        /*0018*/ 	.short	0x0002
        /*001a*/ 	.short	0x0064
        /*001c*/ 	.short	0x0082
	.zero		2


//--------------------- .nv.info                  --------------------------
	.section	.nv.info,"",@"SHT_CUDA_INFO"
	.align	4


	//----- nvinfo : EIATTR_REGCOUNT
	.align		4
        /*0000*/ 	.byte	0x04, 0x2f
        /*0002*/ 	.short	(.L_1 - .L_0)
	.align		4
.L_0:
        /*0004*/ 	.word	index@(_Z13dotProdKernelPfPKfS1_i)
        /*0008*/ 	.word	0x00000020


	//----- nvinfo : EIATTR_FRAME_SIZE
	.align		4
.L_1:
        /*000c*/ 	.byte	0x04, 0x11
        /*000e*/ 	.short	(.L_3 - .L_2)
	.align		4
.L_2:
        /*0010*/ 	.word	index@(_Z13dotProdKernelPfPKfS1_i)
        /*0014*/ 	.word	0x00000000


	//----- nvinfo : EIATTR_MIN_STACK_SIZE
	.align		4
.L_3:
        /*0018*/ 	.byte	0x04, 0x12
        /*001a*/ 	.short	(.L_5 - .L_4)
	.align		4
.L_4:
        /*001c*/ 	.word	index@(_Z13dotProdKernelPfPKfS1_i)
        /*0020*/ 	.word	0x00000000
.L_5:


//--------------------- .nv.compat                --------------------------
	.section	.nv.compat,"",@"SHT_CUDA_COMPAT_INFO"
	.align	4
        /*0000*/ 	.byte	0x02, 0x09, 0x00, 0x00, 0x02, 0x02, 0x01, 0x00, 0x02, 0x05, 0x05, 0x00, 0x03, 0x07, 0x01, 0x01
        /*0010*/ 	.byte	0x02, 0x03, 0x00, 0x00, 0x02, 0x06, 0x01, 0x00, 0x04, 0x0b, 0x08, 0x00, 0x09, 0x00, 0x00, 0x00
        /*0020*/ 	.byte	0x00, 0x00, 0x00, 0x00


//--------------------- .nv.info._Z13dotProdKernelPfPKfS1_i --------------------------
	.section	.nv.info._Z13dotProdKernelPfPKfS1_i,"",@"SHT_CUDA_INFO"
	.sectionflags	@""
	.align	4


	//----- nvinfo : EIATTR_CUDA_API_VERSION
	.align		4
        /*0000*/ 	.byte	0x04, 0x37
        /*0002*/ 	.short	(.L_7 - .L_6)
.L_6:
        /*0004*/ 	.word	0x00000082


	//----- nvinfo : EIATTR_KPARAM_INFO
	.align		4
.L_7:
        /*0008*/ 	.byte	0x04, 0x17
        /*000a*/ 	.short	(.L_9 - .L_8)
.L_8:
        /*000c*/ 	.word	0x00000000
        /*0010*/ 	.short	0x0003
        /*0012*/ 	.short	0x0018
        /*0014*/ 	.byte	0x00, 0xf0, 0x11, 0x00


	//----- nvinfo : EIATTR_KPARAM_INFO
	.align		4
.L_9:
        /*0018*/ 	.byte	0x04, 0x17
        /*001a*/ 	.short	(.L_11 - .L_10)
.L_10:
        /*001c*/ 	.word	0x00000000
        /*0020*/ 	.short	0x0002
        /*0022*/ 	.short	0x0010
        /*0024*/ 	.byte	0x00, 0xf5, 0x21, 0x00


	//----- nvinfo : EIATTR_KPARAM_INFO
	.align		4
.L_11:
        /*0028*/ 	.byte	0x04, 0x17
        /*002a*/ 	.short	(.L_13 - .L_12)
.L_12:
        /*002c*/ 	.word	0x00000000
        /*0030*/ 	.short	0x0001
        /*0032*/ 	.short	0x0008
        /*0034*/ 	.byte	0x00, 0xf5, 0x21, 0x00


	//----- nvinfo : EIATTR_KPARAM_INFO
	.align		4
.L_13:
        /*0038*/ 	.byte	0x04, 0x17
        /*003a*/ 	.short	(.L_15 - .L_14)
.L_14:
        /*003c*/ 	.word	0x00000000
        /*0040*/ 	.short	0x0000
        /*0042*/ 	.short	0x0000
        /*0044*/ 	.byte	0x00, 0xf5, 0x21, 0x00


	//----- nvinfo : EIATTR_SPARSE_MMA_MASK
	.align		4
.L_15:
        /*0048*/ 	.byte	0x03, 0x50
        /*004a*/ 	.short	0x0000


	//----- nvinfo : EIATTR_MAXREG_COUNT
	.align		4
        /*004c*/ 	.byte	0x03, 0x1b
        /*004e*/ 	.short	0x00ff


	//----- nvinfo : EIATTR_MERCURY_ISA_VERSION
	.align		4
        /*0050*/ 	.byte	0x03, 0x5f
        /*0052*/ 	.short	0x0101


	//----- nvinfo : EIATTR_VRC_CTA_INIT_COUNT
	.align		4
        /*0054*/ 	.byte	0x02, 0x4a
	.zero		1
	.zero		1


	//----- nvinfo : EIATTR_EXIT_INSTR_OFFSETS
	.align		4
        /*0058*/ 	.byte	0x04, 0x1c
        /*005a*/ 	.short	(.L_17 - .L_16)


	//   ....[0]....
.L_16:
        /*005c*/ 	.word	0x00000060


	//   ....[1]....
        /*0060*/ 	.word	0x00000a30


	//----- nvinfo : EIATTR_CRS_STACK_SIZE
	.align		4
.L_17:
        /*0064*/ 	.byte	0x04, 0x1e
        /*0066*/ 	.short	(.L_19 - .L_18)
.L_18:
        /*0068*/ 	.word	0x00000000


	//----- nvinfo : EIATTR_CBANK_PARAM_SIZE
	.align		4
.L_19:
        /*006c*/ 	.byte	0x03, 0x19
        /*006e*/ 	.short	0x001c


	//----- nvinfo : EIATTR_PARAM_CBANK
	.align		4
        /*0070*/ 	.byte	0x04, 0x0a
        /*0072*/ 	.short	(.L_21 - .L_20)
	.align		4
.L_20:
        /*0074*/ 	.word	index@(.nv.constant0._Z13dotProdKernelPfPKfS1_i)
        /*0078*/ 	.short	0x0380
        /*007a*/ 	.short	0x001c


	//----- nvinfo : EIATTR_SW_WAR
	.align		4
.L_21:
        /*007c*/ 	.byte	0x04, 0x36
        /*007e*/ 	.short	(.L_23 - .L_22)
.L_22:
        /*0080*/ 	.word	0x00000008
.L_23:


//--------------------- .nv.callgraph             --------------------------
	.section	.nv.callgraph,"",@"SHT_CUDA_CALLGRAPH"
	.align	4
	.sectionentsize	8
	.align		4
        /*0000*/ 	.word	0x00000000
	.align		4
        /*0004*/ 	.word	0xffffffff
	.align		4
        /*0008*/ 	.word	0x00000000
	.align		4
        /*000c*/ 	.word	0xfffffffe
	.align		4
        /*0010*/ 	.word	0x00000000
	.align		4
        /*0014*/ 	.word	0xfffffffd
	.align		4
        /*0018*/ 	.word	0x00000000
	.align		4
        /*001c*/ 	.word	0xfffffffc


//--------------------- .text._Z13dotProdKernelPfPKfS1_i --------------------------
	.section	.text._Z13dotProdKernelPfPKfS1_i,"ax",@progbits
	.align	128
        .global         _Z13dotProdKernelPfPKfS1_i
        .type           _Z13dotProdKernelPfPKfS1_i,@function
        .size           _Z13dotProdKernelPfPKfS1_i,(.L_x_11 - _Z13dotProdKernelPfPKfS1_i)
        .other          _Z13dotProdKernelPfPKfS1_i,@"STO_CUDA_ENTRY STV_DEFAULT"
_Z13dotProdKernelPfPKfS1_i:
.text._Z13dotProdKernelPfPKfS1_i:
[----:B------:R-:W-:Y:S01]  /*0000*/  LDC R1, c[0x0][0x37c] ;  /* 0x0000df00ff017b82 */ /* 0x000fe20000000800 */
[----:B------:R-:W0:Y:S07]  /*0010*/  S2R R5, SR_CTAID.X ;  /* 0x0000000000057919 */ /* 0x000e2e0000002500 */
[----:B------:R-:W1:Y:S01]  /*0020*/  LDC R3, c[0x0][0x398] ;  /* 0x0000e600ff037b82 */ /* 0x000e620000000800 */
[----:B------:R-:W0:Y:S02]  /*0030*/  S2R R4, SR_TID.X ;  /* 0x0000000000047919 */ /* 0x000e240000002100 */
[----:B0-----:R-:W-:-:S04]  /*0040*/  LEA R0, R5, R4, 0x7 ;  /* 0x0000000405007211 */ /* 0x001fc800078e38ff */
[----:B-1----:R-:W-:-:S13]  /*0050*/  ISETP.GE.AND P0, PT, R0, R3, PT ;  /* 0x000000030000720c */ /* 0x002fda0003f06270 */
[----:B------:R-:W-:Y:S05]  /*0060*/  @P0 EXIT ;  /* 0x000000000000094d */ /* 0x000fea0003800000 */
[----:B------:R-:W-:Y:S01]  /*0070*/  VIADDMNMX R2, R0, 0x8000, R3, !PT ;  /* 0x0000800000027846 */ /* 0x000fe20007800103 */
[----:B------:R-:W0:Y:S01]  /*0080*/  LDCU.64 UR4, c[0x0][0x358] ;  /* 0x00006b00ff0477ac */ /* 0x000e220008000a00 */
[----:B------:R-:W-:Y:S01]  /*0090*/  LOP3.LUT R3, RZ, R4, RZ, 0x33, !PT ;  /* 0x00000004ff037212 */ /* 0x000fe200078e33ff */
[----:B------:R-:W-:Y:S01]  /*00a0*/  BSSY.RECONVERGENT B0, `(.L_x_0) ;  /* 0x000004a000007945 */ /* 0x000fe20003800200 */
[----:B------:R-:W-:Y:S01]  /*00b0*/  HFMA2 R12, -RZ, RZ, 0, 0 ;  /* 0x00000000ff0c7431 */ /* 0x000fe200000001ff */
[----:B------:R-:W-:Y:S02]  /*00c0*/  MOV R13, R0 ;  /* 0x00000000000d7202 */ /* 0x000fe40000000f00 */
[----:B------:R-:W-:-:S05]  /*00d0*/  IADD3 R2, PT, PT, R2, R3, RZ ;  /* 0x0000000302027210 */ /* 0x000fca0007ffe0ff */
[----:B------:R-:W-:-:S05]  /*00e0*/  IMAD R2, R5, -0x80, R2 ;  /* 0xffffff8005027824 */ /* 0x000fca00078e0202 */
[C---:B------:R-:W-:Y:S02]  /*00f0*/  ISETP.GE.U32.AND P1, PT, R2.reuse, 0x78000, PT ;  /* 0x000780000200780c */ /* 0x040fe40003f26070 */
[----:B------:R-:W-:-:S04]  /*0100*/  LEA.HI R10, R2, 0x1, RZ, 0x11 ;  /* 0x00000001020a7811 */ /* 0x000fc800078f88ff */
[----:B------:R-:W-:-:S04]  /*0110*/  LOP3.LUT R22, R10, 0xf, RZ, 0xc0, !PT ;  /* 0x0000000f0a167812 */ /* 0x000fc800078ec0ff */
[----:B------:R-:W-:-:S03]  /*0120*/  ISETP.NE.AND P0, PT, R22, RZ, PT ;  /* 0x000000ff1600720c */ /* 0x000fc60003f05270 */
[----:B0-----:R-:W-:Y:S10]  /*0130*/  @!P1 BRA `(.L_x_1) ;  /* 0x0000000400009947 */ /* 0x001ff40003800000 */
[----:B------:R-:W0:Y:S01]  /*0140*/  LDC.64 R2, c[0x0][0x388] ;  /* 0x0000e200ff027b82 */ /* 0x000e220000000a00 */
[----:B------:R-:W-:Y:S02]  /*0150*/  LOP3.LUT R11, R10, 0x3fff0, RZ, 0xc0, !PT ;  /* 0x0003fff00a0b7812 */ /* 0x000fe400078ec0ff */
[----:B------:R-:W-:Y:S02]  /*0160*/  MOV R12, RZ ;  /* 0x000000ff000c7202 */ /* 0x000fe40000000f00 */
[----:B------:R-:W-:Y:S02]  /*0170*/  MOV R13, R0 ;  /* 0x00000000000d7202 */ /* 0x000fe40000000f00 */
[----:B------:R-:W-:Y:S01]  /*0180*/  IADD3 R11, PT, PT, -R11, RZ, RZ ;  /* 0x000000ff0b0b7210 */ /* 0x000fe20007ffe1ff */
[----:B------:R-:W1:Y:S01]  /*0190*/  LDC.64 R4, c[0x0][0x390] ;  /* 0x0000e400ff047b82 */ /* 0x000e620000000a00 */
[----:B0-----:R-:W-:-:S04]  /*01a0*/  IADD3 R2, P1, PT, R2, 0x100000, RZ ;  /* 0x0010000002027810 */ /* 0x001fc80007f3e0ff */
[----:B------:R-:W-:Y:S02]  /*01b0*/  IADD3.X R3, PT, PT, RZ, R3, RZ, P1, !PT ;  /* 0x00000003ff037210 */ /* 0x000fe40000ffe4ff */
[----:B-1----:R-:W-:-:S04]  /*01c0*/  IADD3 R4, P2, PT, R4, 0x100000, RZ ;  /* 0x0010000004047810 */ /* 0x002fc80007f5e0ff */
[----:B------:R-:W-:-:S09]  /*01d0*/  IADD3.X R5, PT, PT, RZ, R5, RZ, P2, !PT ;  /* 0x00000005ff057210 */ /* 0x000fd200017fe4ff */
.L_x_2:
[----:B------:R-:W-:-:S04]  /*01e0*/  IMAD.WIDE R8, R13, 0x4, R2 ;  /* 0x000000040d087825 */ /* 0x000fc800078e0202 */
[----:B------:R-:W-:Y:S01]  /*01f0*/  IMAD.WIDE R6, R13, 0x4, R4 ;  /* 0x000000040d067825 */ /* 0x000fe200078e0204 */
[----:B------:R-:W2:Y:S04]  /*0200*/  LDG.E R17, desc[UR4][R8.64+-0x100000] ;  /* 0xf000000408117981 */ /* 0x000ea8000c1e1900 */
[----:B------:R-:W2:Y:S04]  /*0210*/  LDG.E R16, desc[UR4][R6.64+-0x100000] ;  /* 0xf000000406107981 */ /* 0x000ea8000c1e1900 */
[----:B------:R-:W3:Y:S04]  /*0220*/  LDG.E R19, desc[UR4][R8.64+-0xe0000] ;  /* 0xf200000408137981 */ /* 0x000ee8000c1e1900 */
[----:B------:R-:W3:Y:S04]  /*0230*/  LDG.E R26, desc[UR4][R6.64+-0xe0000] ;  /* 0xf2000004061a7981 */ /* 0x000ee8000c1e1900 */
[----:B------:R-:W4:Y:S04]  /*0240*/  LDG.E R15, desc[UR4][R8.64+-0xc0000] ;  /* 0xf4000004080f7981 */ /* 0x000f28000c1e1900 */
[----:B------:R-:W4:Y:S04]  /*0250*/  LDG.E R14, desc[UR4][R6.64+-0xc0000] ;  /* 0xf4000004060e7981 */ /* 0x000f28000c1e1900 */
[----:B------:R-:W5:Y:S04]  /*0260*/  LDG.E R18, desc[UR4][R8.64+-0xa0000] ;  /* 0xf600000408127981 */ /* 0x000f68000c1e1900 */
[----:B------:R-:W5:Y:S04]  /*0270*/  LDG.E R21, desc[UR4][R6.64+-0xa0000] ;  /* 0xf600000406157981 */ /* 0x000f68000c1e1900 */
[----:B------:R-:W5:Y:S04]  /*0280*/  LDG.E R20, desc[UR4][R8.64+-0x80000] ;  /* 0xf800000408147981 */ /* 0x000f68000c1e1900 */
[----:B------:R-:W5:Y:S04]  /*0290*/  LDG.E R23, desc[UR4][R6.64+-0x80000] ;  /* 0xf800000406177981 */ /* 0x000f68000c1e1900 */
[----:B------:R-:W5:Y:S04]  /*02a0*/  LDG.E R24, desc[UR4][R8.64+-0x60000] ;  /* 0xfa00000408187981 */ /* 0x000f68000c1e1900 */
[----:B------:R-:W5:Y:S01]  /*02b0*/  LDG.E R25, desc[UR4][R6.64+-0x60000] ;  /* 0xfa00000406197981 */ /* 0x000f62000c1e1900 */
[----:B--2---:R-:W-:-:S03]  /*02c0*/  FFMA R16, R17, R16, R12 ;  /* 0x0000001011107223 */ /* 0x004fc6000000000c */
[----:B------:R-:W2:Y:S04]  /*02d0*/  LDG.E R12, desc[UR4][R8.64+-0x20000] ;  /* 0xfe000004080c7981 */ /* 0x000ea8000c1e1900 */
[----:B------:R-:W2:Y:S01]  /*02e0*/  LDG.E R17, desc[UR4][R6.64] ;  /* 0x0000000406117981 */ /* 0x000ea2000c1e1900 */
[----:B---3--:R-:W-:-:S03]  /*02f0*/  FFMA R26, R19, R26, R16 ;  /* 0x0000001a131a7223 */ /* 0x008fc60000000010 */
[----:B------:R-:W3:Y:S04]  /*0300*/  LDG.E R16, desc[UR4][R8.64+-0x40000] ;  /* 0xfc00000408107981 */ /* 0x000ee8000c1e1900 */
[----:B------:R-:W3:Y:S01]  /*0310*/  LDG.E R19, desc[UR4][R6.64+-0x40000] ;  /* 0xfc00000406137981 */ /* 0x000ee2000c1e1900 */
[----:B----4-:R-:W-:-:S03]  /*0320*/  FFMA R27, R15, R14, R26 ;  /* 0x0000000e0f1b7223 */ /* 0x010fc6000000001a */
[----:B------:R-:W2:Y:S04]  /*0330*/  LDG.E R15, desc[UR4][R6.64+-0x20000] ;  /* 0xfe000004060f7981 */ /* 0x000ea8000c1e1900 */
[----:B------:R-:W4:Y:S01]  /*0340*/  LDG.E R14, desc[UR4][R8.64] ;  /* 0x00000004080e7981 */ /* 0x000f22000c1e1900 */
[----:B-----5:R-:W-:-:S03]  /*0350*/  FFMA R21, R18, R21, R27 ;  /* 0x0000001512157223 */ /* 0x020fc6000000001b */
[----:B------:R-:W5:Y:S04]  /*0360*/  LDG.E R18, desc[UR4][R8.64+0x20000] ;  /* 0x0200000408127981 */ /* 0x000f68000c1e1900 */
[----:B------:R-:W5:Y:S01]  /*0370*/  LDG.E R26, desc[UR4][R8.64+0xe0000] ;  /* 0x0e000004081a7981 */ /* 0x000f62000c1e1900 */
[----:B------:R-:W-:-:S03]  /*0380*/  FFMA R23, R20, R23, R21 ;  /* 0x0000001714177223 */ /* 0x000fc60000000015 */
[----:B------:R-:W5:Y:S04]  /*0390*/  LDG.E R21, desc[UR4][R6.64+0x20000] ;  /* 0x0200000406157981 */ /* 0x000f68000c1e1900 */
[----:B------:R-:W5:Y:S01]  /*03a0*/  LDG.E R20, desc[UR4][R8.64+0x40000] ;  /* 0x0400000408147981 */ /* 0x000f62000c1e1900 */
[----:B------:R-:W-:-:S03]  /*03b0*/  FFMA R25, R24, R25, R23 ;  /* 0x0000001918197223 */ /* 0x000fc60000000017 */
[----:B------:R-:W5:Y:S04]  /*03c0*/  LDG.E R23, desc[UR4][R6.64+0x40000] ;  /* 0x0400000406177981 */ /* 0x000f68000c1e1900 */
[----:B------:R-:W5:Y:S04]  /*03d0*/  LDG.E R24, desc[UR4][R8.64+0xa0000] ;  /* 0x0a00000408187981 */ /* 0x000f68000c1e1900 */
[----:B------:R-:W5:Y:S01]  /*03e0*/  LDG.E R27, desc[UR4][R6.64+0xe0000] ;  /* 0x0e000004061b7981 */ /* 0x000f62000c1e1900 */
[----:B---3--:R-:W-:-:S03]  /*03f0*/  FFMA R25, R16, R19, R25 ;  /* 0x0000001310197223 */ /* 0x008fc60000000019 */
[----:B------:R-:W3:Y:S01]  /*0400*/  LDG.E R16, desc[UR4][R8.64+0x60000] ;  /* 0x0600000408107981 */ /* 0x000ee2000c1e1900 */
[----:B--2---:R-:W-:-:S03]  /*0410*/  FFMA R25, R12, R15, R25 ;  /* 0x0000000f0c197223 */ /* 0x004fc60000000019 */
[----:B------:R-:W3:Y:S04]  /*0420*/  LDG.E R19, desc[UR4][R6.64+0x60000] ;  /* 0x0600000406137981 */ /* 0x000ee8000c1e1900 */
[----:B------:R-:W2:Y:S01]  /*0430*/  LDG.E R12, desc[UR4][R8.64+0x80000] ;  /* 0x08000004080c7981 */ /* 0x000ea2000c1e1900 */
[----:B----4-:R-:W-:-:S03]  /*0440*/  FFMA R29, R14, R17, R25 ;  /* 0x000000110e1d7223 */ /* 0x010fc60000000019 */
[----:B------:R-:W2:Y:S04]  /*0450*/  LDG.E R15, desc[UR4][R6.64+0x80000] ;  /* 0x08000004060f7981 */ /* 0x000ea8000c1e1900 */
[----:B------:R-:W4:Y:S04]  /*0460*/  LDG.E R25, desc[UR4][R6.64+0xa0000] ;  /* 0x0a00000406197981 */ /* 0x000f28000c1e1900 */
[----:B------:R-:W4:Y:S04]  /*0470*/  LDG.E R14, desc[UR4][R8.64+0xc0000] ;  /* 0x0c000004080e7981 */ /* 0x000f28000c1e1900 */
[----:B------:R-:W4:Y:S01]  /*0480*/  LDG.E R17, desc[UR4][R6.64+0xc0000] ;  /* 0x0c00000406117981 */ /* 0x000f22000c1e1900 */
[----:B-----5:R-:W-:Y:S01]  /*0490*/  FFMA R21, R18, R21, R29 ;  /* 0x0000001512157223 */ /* 0x020fe2000000001d */
[----:B------:R-:W-:-:S03]  /*04a0*/  IADD3 R11, PT, PT, R11, 0x10, RZ ;  /* 0x000000100b0b7810 */ /* 0x000fc60007ffe0ff */
[----:B------:R-:W-:Y:S01]  /*04b0*/  FFMA R21, R20, R23, R21 ;  /* 0x0000001714157223 */ /* 0x000fe20000000015 */
[----:B------:R-:W-:Y:S02]  /*04c0*/  ISETP.NE.AND P1, PT, R11, RZ, PT ;  /* 0x000000ff0b00720c */ /* 0x000fe40003f25270 */
[----:B------:R-:W-:Y:S01]  /*04d0*/  IADD3 R13, PT, PT, R13, 0x80000, RZ ;  /* 0x000800000d0d7810 */ /* 0x000fe20007ffe0ff */
[----:B---3--:R-:W-:-:S04]  /*04e0*/  FFMA R19, R16, R19, R21 ;  /* 0x0000001310137223 */ /* 0x008fc80000000015 */
[----:B--2---:R-:W-:-:S04]  /*04f0*/  FFMA R15, R12, R15, R19 ;  /* 0x0000000f0c0f7223 */ /* 0x004fc80000000013 */
[----:B----4-:R-:W-:-:S04]  /*0500*/  FFMA R15, R24, R25, R15 ;  /* 0x00000019180f7223 */ /* 0x010fc8000000000f */
[----:B------:R-:W-:-:S04]  /*0510*/  FFMA R15, R14, R17, R15 ;  /* 0x000000110e0f7223 */ /* 0x000fc8000000000f */
[----:B------:R-:W-:Y:S01]  /*0520*/  FFMA R12, R26, R27, R15 ;  /* 0x0000001b1a0c7223 */ /* 0x000fe2000000000f */
[----:B------:R-:W-:Y:S06]  /*0530*/  @P1 BRA `(.L_x_2) ;  /* 0xfffffffc00281947 */ /* 0x000fec000383ffff */
.L_x_1:
[----:B------:R-:W-:Y:S05]  /*0540*/  BSYNC.RECONVERGENT B0 ;  /* 0x0000000000007941 */ /* 0x000fea0003800200 */
.L_x_0:
[----:B------:R-:W-:Y:S04]  /*0550*/  BSSY.RECONVERGENT B0, `(.L_x_3) ;  /* 0x000004a000007945 */ /* 0x000fe80003800200 */
[----:B------:R-:W-:Y:S05]  /*0560*/  @!P0 BRA `(.L_x_4) ;  /* 0x0000000400208947 */ /* 0x000fea0003800000 */
[----:B------:R-:W-:Y:S01]  /*0570*/  ISETP.GE.U32.AND P0, PT, R22, 0x8, PT ;  /* 0x000000081600780c */ /* 0x000fe20003f06070 */
[----:B------:R-:W-:Y:S01]  /*0580*/  BSSY.RECONVERGENT B1, `(.L_x_5) ;  /* 0x0000021000017945 */ /* 0x000fe20003800200 */
[----:B------:R-:W-:-:S04]  /*0590*/  LOP3.LUT R21, R10, 0x7, RZ, 0xc0, !PT ;  /* 0x000000070a157812 */ /* 0x000fc800078ec0ff */
[----:B------:R-:W-:-:S07]  /*05a0*/  ISETP.NE.AND P1, PT, R21, RZ, PT ;  /* 0x000000ff1500720c */ /* 0x000fce0003f25270 */
[----:B------:R-:W-:Y:S06]  /*05b0*/  @!P0 BRA `(.L_x_6) ;  /* 0x0000000000748947 */ /* 0x000fec0003800000 */
[----:B------:R-:W0:Y:S08]  /*05c0*/  LDC.64 R4, c[0x0][0x388] ;  /* 0x0000e200ff047b82 */ /* 0x000e300000000a00 */
[----:B------:R-:W1:Y:S01]  /*05d0*/  LDC.64 R2, c[0x0][0x390] ;  /* 0x0000e400ff027b82 */ /* 0x000e620000000a00 */
[----:B0-----:R-:W-:-:S05]  /*05e0*/  IMAD.WIDE R4, R13, 0x4, R4 ;  /* 0x000000040d047825 */ /* 0x001fca00078e0204 */
[----:B------:R-:W2:Y:S01]  /*05f0*/  LDG.E R11, desc[UR4][R4.64] ;  /* 0x00000004040b7981 */ /* 0x000ea2000c1e1900 */
[----:B-1----:R-:W-:-:S03]  /*0600*/  IMAD.WIDE R2, R13, 0x4, R2 ;  /* 0x000000040d027825 */ /* 0x002fc600078e0202 */
[----:B------:R-:W3:Y:S04]  /*0610*/  LDG.E R16, desc[UR4][R4.64+0x20000] ;  /* 0x0200000404107981 */ /* 0x000ee8000c1e1900 */
[----:B------:R-:W2:Y:S04]  /*0620*/  LDG.E R15, desc[UR4][R2.64] ;  /* 0x00000004020f7981 */ /* 0x000ea8000c1e1900 */
        /* <DEDUP_REMOVED lines=12> */
[----:B------:R-:W5:Y:S01]  /*06f0*/  LDG.E R25, desc[UR4][R2.64+0xe0000] ;  /* 0x0e00000402197981 */ /* 0x000f62000c1e1900 */
[----:B------:R-:W-:Y:S01]  /*0700*/  IADD3 R13, PT, PT, R13, 0x40000, RZ ;  /* 0x000400000d0d7810 */ /* 0x000fe20007ffe0ff */
[----:B--2---:R-:W-:-:S04]  /*0710*/  FFMA R11, R11, R15, R12 ;  /* 0x0000000f0b0b7223 */ /* 0x004fc8000000000c */
[----:B---3--:R-:W-:-:S04]  /*0720*/  FFMA R11, R16, R17, R11 ;  /* 0x00000011100b7223 */ /* 0x008fc8000000000b */
[----:B----4-:R-:W-:-:S04]  /*0730*/  FFMA R11, R18, R19, R11 ;  /* 0x00000013120b7223 */ /* 0x010fc8000000000b */
[----:B-----5:R-:W-:-:S04]  /*0740*/  FFMA R11, R20, R22, R11 ;  /* 0x00000016140b7223 */ /* 0x020fc8000000000b */
[----:B------:R-:W-:-:S04]  /*0750*/  FFMA R24, R24, R23, R11 ;  /* 0x0000001718187223 */ /* 0x000fc8000000000b */
[----:B------:R-:W-:-:S04]  /*0760*/  FFMA R9, R9, R14, R24 ;  /* 0x0000000e09097223 */ /* 0x000fc80000000018 */
[----:B------:R-:W-:-:S04]  /*0770*/  FFMA R7, R6, R7, R9 ;  /* 0x0000000706077223 */ /* 0x000fc80000000009 */
[----:B------:R-:W-:-:S07]  /*0780*/  FFMA R12, R8, R25, R7 ;  /* 0x00000019080c7223 */ /* 0x000fce0000000007 */
.L_x_6:
[----:B------:R-:W-:Y:S05]  /*0790*/  BSYNC.RECONVERGENT B1 ;  /* 0x0000000000017941 */ /* 0x000fea0003800200 */
.L_x_5:
        /* <DEDUP_REMOVED lines=17> */
[----:B------:R-:W5:Y:S01]  /*08b0*/  LDG.E R16, desc[UR4][R4.64+0x60000] ;  /* 0x0600000404107981 */ /* 0x000f62000c1e1900 */
[----:B------:R-:W-:Y:S01]  /*08c0*/  IADD3 R13, PT, PT, R13, 0x20000, RZ ;  /* 0x000200000d0d7810 */ /* 0x000fe20007ffe0ff */
[----:B--2---:R-:W-:-:S04]  /*08d0*/  FFMA R6, R7, R6, R12 ;  /* 0x0000000607067223 */ /* 0x004fc8000000000c */
[----:B---3--:R-:W-:-:S04]  /*08e0*/  FFMA R6, R9, R8, R6 ;  /* 0x0000000809067223 */ /* 0x008fc80000000006 */
[----:B----4-:R-:W-:-:S04]  /*08f0*/  FFMA R6, R11, R14, R6 ;  /* 0x0000000e0b067223 */ /* 0x010fc80000000006 */
[----:B-----5:R-:W-:-:S07]  /*0900*/  FFMA R12, R15, R16, R6 ;  /* 0x000000100f0c7223 */ /* 0x020fce0000000006 */
.L_x_8:
[----:B------:R-:W-:Y:S05]  /*0910*/  BSYNC.RECONVERGENT B1 ;  /* 0x0000000000017941 */ /* 0x000fea0003800200 */
.L_x_7:
[----:B------:R-:W-:Y:S05]  /*0920*/  @!P1 BRA `(.L_x_4) ;  /* 0x0000000000309947 */ /* 0x000fea0003800000 */
[----:B------:R-:W0:Y:S01]  /*0930*/  LDC.64 R6, c[0x0][0x390] ;  /* 0x0000e400ff067b82 */ /* 0x000e220000000a00 */
[----:B------:R-:W-:-:S07]  /*0940*/  IADD3 R10, PT, PT, -R10, RZ, RZ ;  /* 0x000000ff0a0a7210 */ /* 0x000fce0007ffe1ff */
[----:B------:R-:W1:Y:S02]  /*0950*/  LDC.64 R8, c[0x0][0x388] ;  /* 0x0000e200ff087b82 */ /* 0x000e640000000a00 */
.L_x_9:
[----:B0-----:R-:W-:-:S04]  /*0960*/  IMAD.WIDE R2, R13, 0x4, R6 ;  /* 0x000000040d027825 */ /* 0x001fc800078e0206 */
[C---:B-1----:R-:W-:Y:S02]  /*0970*/  IMAD.WIDE R4, R13.reuse, 0x4, R8 ;  /* 0x000000040d047825 */ /* 0x042fe400078e0208 */
[----:B------:R-:W2:Y:S04]  /*0980*/  LDG.E R2, desc[UR4][R2.64] ;  /* 0x0000000402027981 */ /* 0x000ea8000c1e1900 */
[----:B------:R-:W2:Y:S01]  /*0990*/  LDG.E R5, desc[UR4][R4.64] ;  /* 0x0000000404057981 */ /* 0x000ea2000c1e1900 */
[----:B------:R-:W-:Y:S02]  /*09a0*/  IADD3 R10, PT, PT, R10, 0x1, RZ ;  /* 0x000000010a0a7810 */ /* 0x000fe40007ffe0ff */
[----:B------:R-:W-:Y:S02]  /*09b0*/  IADD3 R13, PT, PT, R13, 0x8000, RZ ;  /* 0x000080000d0d7810 */ /* 0x000fe40007ffe0ff */
[----:B------:R-:W-:Y:S01]  /*09c0*/  ISETP.NE.AND P0, PT, R10, RZ, PT ;  /* 0x000000ff0a00720c */ /* 0x000fe20003f05270 */
[----:B--2---:R-:W-:-:S12]  /*09d0*/  FFMA R12, R5, R2, R12 ;  /* 0x00000002050c7223 */ /* 0x004fd8000000000c */
[----:B------:R-:W-:Y:S05]  /*09e0*/  @P0 BRA `(.L_x_9) ;  /* 0xfffffffc00dc0947 */ /* 0x000fea000383ffff */
.L_x_4:
[----:B------:R-:W-:Y:S05]  /*09f0*/  BSYNC.RECONVERGENT B0 ;  /* 0x0000000000007941 */ /* 0x000fea0003800200 */
.L_x_3:
[----:B------:R-:W0:Y:S02]  /*0a00*/  LDC.64 R2, c[0x0][0x380] ;  /* 0x0000e000ff027b82 */ /* 0x000e240000000a00 */
[----:B0-----:R-:W-:-:S05]  /*0a10*/  IMAD.WIDE R2, R0, 0x4, R2 ;  /* 0x0000000400027825 */ /* 0x001fca00078e0202 */
[----:B------:R-:W-:Y:S01]  /*0a20*/  STG.E desc[UR4][R2.64], R12 ;  /* 0x0000000c02007986 */ /* 0x000fe2000c101904 */
[----:B------:R-:W-:Y:S05]  /*0a30*/  EXIT ;  /* 0x000000000000794d */ /* 0x000fea0003800000 */
.L_x_10:
[----:B------:R-:W-:-:S00]  /*0a40*/  BRA `(.L_x_10) ;  /* 0xfffffffc00fc7947 */ /* 0x000fc0000383ffff */
[----:B------:R-:W-:-:S00]  /*0a50*/  NOP ;  /* 0x0000000000007918 */ /* 0x000fc00000000000 */
        /* <DEDUP_REMOVED lines=10> */
.L_x_11:


//--------------------- .nv.shared.reserved.0     --------------------------
	.section	.nv.shared.reserved.0,"aw",@nobits
	.weak		__nv_reservedSMEM_offset_0_alias
	.size		__nv_reservedSMEM_offset_0_alias, 0, 64
	.other		__nv_reservedSMEM_offset_0_alias,@"STO_CUDA_RESERVED_SHARED STV_DEFAULT"
__nv_reservedSMEM_offset_0_alias:
	.zero		0
	.zero		64


//--------------------- .nv.constant0._Z13dotProdKernelPfPKfS1_i --------------------------
	.section	.nv.constant0._Z13dotProdKernelPfPKfS1_i,"a",@progbits
	.sectionflags	@""
	.align	4
.nv.constant0._Z13dotProdKernelPfPKfS1_i:
	.zero		924


//--------------------- SYMBOLS --------------------------

	.type		.nv.reservedSmem.offset0,@object
	.size		.nv.reservedSmem.offset0,0x4
